	.headerflags	@"EF_CUDA_TEXMODE_UNIFIED EF_CUDA_64BIT_ADDRESS EF_CUDA_ACCELERATORS EF_CUDA_SM90 EF_CUDA_VIRTUAL_SM(EF_CUDA_SM90)"
	.elftype	@"ET_EXEC"


//--------------------- .nv.info                  --------------------------
	.section	.nv.info,"",@"SHT_CUDA_INFO"
	.align	4


	//----- nvinfo : EIATTR_REGCOUNT
	.align		4
        /*0000*/ 	.byte	0x04, 0x2f
        /*0002*/ 	.short	(.L_3 - .L_2)
	.align		4
.L_2:
        /*0004*/ 	.word	index@(triton_poi_fused__native_batch_norm_legit_no_training_add_mul_sigmoid_18)
        /*0008*/ 	.word	0x0000001a


	//----- nvinfo : EIATTR_MIN_STACK_SIZE
	.align		4
.L_3:
        /*000c*/ 	.byte	0x04, 0x12
        /*000e*/ 	.short	(.L_5 - .L_4)
	.align		4
.L_4:
        /*0010*/ 	.word	index@(triton_poi_fused__native_batch_norm_legit_no_training_add_mul_sigmoid_18)
        /*0014*/ 	.word	0x00000000


	//----- nvinfo : EIATTR_FRAME_SIZE
	.align		4
.L_5:
        /*0018*/ 	.byte	0x04, 0x11
        /*001a*/ 	.short	(.L_7 - .L_6)
	.align		4
.L_6:
        /*001c*/ 	.word	index@(triton_poi_fused__native_batch_norm_legit_no_training_add_mul_sigmoid_18)
        /*0020*/ 	.word	0x00000000


	//----- nvinfo : EIATTR_MIN_STACK_SIZE
	.align		4
.L_7:
        /*0024*/ 	.byte	0x04, 0x12
        /*0026*/ 	.short	(.L_9 - .L_8)
	.align		4
.L_8:
        /*0028*/ 	.word	index@(triton_poi_fused__native_batch_norm_legit_no_training_add_mul_sigmoid_18)
        /*002c*/ 	.word	0x00000000
.L_9:


//--------------------- .nv.info.triton_poi_fused__native_batch_norm_legit_no_training_add_mul_sigmoid_18 --------------------------
	.section	.nv.info.triton_poi_fused__native_batch_norm_legit_no_training_add_mul_sigmoid_18,"",@"SHT_CUDA_INFO"
	.sectionflags	@""
	.align	4


	//----- nvinfo : EIATTR_CUDA_API_VERSION
	.align		4
        /*0000*/ 	.byte	0x04, 0x37
        /*0002*/ 	.short	(.L_11 - .L_10)
.L_10:
        /*0004*/ 	.word	0x0000007c


	//----- nvinfo : EIATTR_KPARAM_INFO
	.align		4
.L_11:
        /*0008*/ 	.byte	0x04, 0x17
        /*000a*/ 	.short	(.L_13 - .L_12)
.L_12:
        /*000c*/ 	.word	0x00000000
        /*0010*/ 	.short	0x0007
        /*0012*/ 	.short	0x0038
        /*0014*/ 	.byte	0x00, 0xf0, 0x11, 0x00


	//----- nvinfo : EIATTR_KPARAM_INFO
	.align		4
.L_13:
        /*0018*/ 	.byte	0x04, 0x17
        /*001a*/ 	.short	(.L_15 - .L_14)
.L_14:
        /*001c*/ 	.word	0x00000000
        /*0020*/ 	.short	0x0006
        /*0022*/ 	.short	0x0030
        /*0024*/ 	.byte	0x00, 0xf4, 0x21, 0x00


	//----- nvinfo : EIATTR_KPARAM_INFO
	.align		4
.L_15:
        /*0028*/ 	.byte	0x04, 0x17
        /*002a*/ 	.short	(.L_17 - .L_16)
.L_16:
        /*002c*/ 	.word	0x00000000
        /*0030*/ 	.short	0x0005
        /*0032*/ 	.short	0x0028
        /*0034*/ 	.byte	0x00, 0xf4, 0x21, 0x00


	//----- nvinfo : EIATTR_KPARAM_INFO
	.align		4
.L_17:
        /*0038*/ 	.byte	0x04, 0x17
        /*003a*/ 	.short	(.L_19 - .L_18)
.L_18:
        /*003c*/ 	.word	0x00000000
        /*0040*/ 	.short	0x0004
        /*0042*/ 	.short	0x0020
        /*0044*/ 	.byte	0x00, 0xf4, 0x21, 0x00


	//----- nvinfo : EIATTR_KPARAM_INFO
	.align		4
.L_19:
        /*0048*/ 	.byte	0x04, 0x17
        /*004a*/ 	.short	(.L_21 - .L_20)
.L_20:
        /*004c*/ 	.word	0x00000000
        /*0050*/ 	.short	0x0003
        /*0052*/ 	.short	0x0018
        /*0054*/ 	.byte	0x00, 0xf4, 0x21, 0x00


	//----- nvinfo : EIATTR_KPARAM_INFO
	.align		4
.L_21:
        /*0058*/ 	.byte	0x04, 0x17
        /*005a*/ 	.short	(.L_23 - .L_22)
.L_22:
        /*005c*/ 	.word	0x00000000
        /*0060*/ 	.short	0x0002
        /*0062*/ 	.short	0x0010
        /*0064*/ 	.byte	0x00, 0xf4, 0x21, 0x00


	//----- nvinfo : EIATTR_KPARAM_INFO
	.align		4
.L_23:
        /*0068*/ 	.byte	0x04, 0x17
        /*006a*/ 	.short	(.L_25 - .L_24)
.L_24:
        /*006c*/ 	.word	0x00000000
        /*0070*/ 	.short	0x0001
        /*0072*/ 	.short	0x0008
        /*0074*/ 	.byte	0x00, 0xf4, 0x21, 0x00


	//----- nvinfo : EIATTR_KPARAM_INFO
	.align		4
.L_25:
        /*0078*/ 	.byte	0x04, 0x17
        /*007a*/ 	.short	(.L_27 - .L_26)
.L_26:
        /*007c*/ 	.word	0x00000000
        /*0080*/ 	.short	0x0000
        /*0082*/ 	.short	0x0000
        /*0084*/ 	.byte	0x00, 0xf4, 0x21, 0x00


	//----- nvinfo : EIATTR_SPARSE_MMA_MASK
	.align		4
.L_27:
        /*0088*/ 	.byte	0x03, 0x50
        /*008a*/ 	.short	0x0000


	//----- nvinfo : EIATTR_MAXREG_COUNT
	.align		4
        /*008c*/ 	.byte	0x03, 0x1b
        /*008e*/ 	.short	0x00ff


	//----- nvinfo : EIATTR_EXIT_INSTR_OFFSETS
	.align		4
        /*0090*/ 	.byte	0x04, 0x1c
        /*0092*/ 	.short	(.L_29 - .L_28)


	//   ....[0]....
.L_28:
        /*0094*/ 	.word	0x000005c0


	//   ....[1]....
        /*0098*/ 	.word	0x000005e0


	//----- nvinfo : EIATTR_REQNTID
	.align		4
.L_29:
        /*009c*/ 	.byte	0x04, 0x10
        /*009e*/ 	.short	(.L_31 - .L_30)
.L_30:
        /*00a0*/ 	.word	0x00000080
        /*00a4*/ 	.word	0x00000001
        /*00a8*/ 	.word	0x00000001


	//----- nvinfo : EIATTR_CBANK_PARAM_SIZE
	.align		4
.L_31:
        /*00ac*/ 	.byte	0x03, 0x19
        /*00ae*/ 	.short	0x003c


	//----- nvinfo : EIATTR_PARAM_CBANK
	.align		4
        /*00b0*/ 	.byte	0x04, 0x0a
        /*00b2*/ 	.short	(.L_33 - .L_32)
	.align		4
.L_32:
        /*00b4*/ 	.word	index@(.nv.constant0.triton_poi_fused__native_batch_norm_legit_no_training_add_mul_sigmoid_18)
        /*00b8*/ 	.short	0x0210
        /*00ba*/ 	.short	0x003c


	//----- nvinfo : EIATTR_SW_WAR
	.align		4
.L_33:
        /*00bc*/ 	.byte	0x04, 0x36
        /*00be*/ 	.short	(.L_35 - .L_34)
.L_34:
        /*00c0*/ 	.word	0x00000008
.L_35:


//--------------------- .nv.callgraph             --------------------------
	.section	.nv.callgraph,"",@"SHT_CUDA_CALLGRAPH"
	.align	4
	.sectionentsize	8
	.align		4
        /*0000*/ 	.word	0x00000000
	.align		4
        /*0004*/ 	.word	0xffffffff
	.align		4
        /*0008*/ 	.word	0x00000000
	.align		4
        /*000c*/ 	.word	0xfffffffe
	.align		4
        /*0010*/ 	.word	0x00000000
	.align		4
        /*0014*/ 	.word	0xfffffffd
	.align		4
        /*0018*/ 	.word	0x00000000
	.align		4
        /*001c*/ 	.word	0xfffffffc


//--------------------- .nv.constant4             --------------------------
	.section	.nv.constant4,"a",@progbits
	.align	8
	.align		8
.nv.constant4:
        /*0000*/ 	.dword	_$_str
	.align		8
        /*0008*/ 	.dword	_$_str_$_2


//--------------------- .text.triton_poi_fused__native_batch_norm_legit_no_training_add_mul_sigmoid_18 --------------------------
	.section	.text.triton_poi_fused__native_batch_norm_legit_no_training_add_mul_sigmoid_18,"ax",@progbits
	.align	128
        .global         triton_poi_fused__native_batch_norm_legit_no_training_add_mul_sigmoid_18
        .type           triton_poi_fused__native_batch_norm_legit_no_training_add_mul_sigmoid_18,@function
        .size           triton_poi_fused__native_batch_norm_legit_no_training_add_mul_sigmoid_18,(.L_x_1 - triton_poi_fused__native_batch_norm_legit_no_training_add_mul_sigmoid_18)
        .other          triton_poi_fused__native_batch_norm_legit_no_training_add_mul_sigmoid_18,@"STO_CUDA_ENTRY STV_DEFAULT"
triton_poi_fused__native_batch_norm_legit_no_training_add_mul_sigmoid_18:
.text.triton_poi_fused__native_batch_norm_legit_no_training_add_mul_sigmoid_18:
[----:B------:R-:W0:Y:S01]  /*0000*/  LDC R1, c[0x0][0x28] ;  /* 0x00000a00ff017b82 */ /* 0x000e220000000800 */
[----:B------:R-:W1:Y:S07]  /*0010*/  S2R R0, SR_TID.X ;  /* 0x0000000000007919 */ /* 0x000e6e0000002100 */
[----:B------:R-:W2:Y:S01]  /*0020*/  LDC.64 R8, c[0x0][0x228] ;  /* 0x00008a00ff087b82 */ /* 0x000ea20000000a00 */
[----:B------:R-:W-:Y:S01]  /*0030*/  ULDC.64 UR4, c[0x0][0x208] ;  /* 0x0000820000047ab9 */ /* 0x000fe20000000a00 */
[----:B------:R-:W3:Y:S06]  /*0040*/  S2R R5, SR_CTAID.X ;  /* 0x0000000000057919 */ /* 0x000eec0000002500 */
[----:B------:R-:W4:Y:S08]  /*0050*/  LDC.64 R16, c[0x0][0x220] ;  /* 0x00008800ff107b82 */ /* 0x000f300000000a00 */
[----:B------:R-:W5:Y:S08]  /*0060*/  LDC.64 R14, c[0x0][0x218] ;  /* 0x00008600ff0e7b82 */ /* 0x000f700000000a00 */
[----:B------:R-:W5:Y:S01]  /*0070*/  LDC.64 R18, c[0x0][0x230] ;  /* 0x00008c00ff127b82 */ /* 0x000f620000000a00 */
[----:B-1----:R-:W-:-:S07]  /*0080*/  SHF.L.U32 R0, R0, 0x1, RZ ;  /* 0x0000000100007819 */ /* 0x002fce00000006ff */
[----:B------:R-:W1:Y:S01]  /*0090*/  LDC.64 R20, c[0x0][0x238] ;  /* 0x00008e00ff147b82 */ /* 0x000e620000000a00 */
[----:B---3--:R-:W-:Y:S02]  /*00a0*/  SHF.R.S32.HI R3, RZ, 0x17, R5 ;  /* 0x00000017ff037819 */ /* 0x008fe40000011405 */
[----:B------:R-:W-:Y:S02]  /*00b0*/  LOP3.LUT R0, R0, 0xfe, RZ, 0xc0, !PT ;  /* 0x000000fe00007812 */ /* 0x000fe400078ec0ff */
[----:B------:R-:W-:Y:S02]  /*00c0*/  SGXT R3, R3, 0x1 ;  /* 0x000000010303781a */ /* 0x000fe40000000200 */
[----:B------:R-:W-:Y:S02]  /*00d0*/  CS2R R6, SRZ ;  /* 0x0000000000067805 */ /* 0x000fe4000001ff00 */
[----:B------:R-:W-:Y:S01]  /*00e0*/  LEA R0, R5, R0, 0x8 ;  /* 0x0000000005007211 */ /* 0x000fe200078e40ff */
[----:B------:R-:W3:Y:S03]  /*00f0*/  LDC.64 R22, c[0x0][0x240] ;  /* 0x00009000ff167b82 */ /* 0x000ee60000000a00 */
[----:B------:R-:W-:-:S02]  /*0100*/  LEA.HI R3, R3, R0, RZ, 0x9 ;  /* 0x0000000003037211 */ /* 0x000fc400078f48ff */
[----:B------:R-:W-:Y:S02]  /*0110*/  ISETP.GE.AND P0, PT, R0, 0x800, PT ;  /* 0x000008000000780c */ /* 0x000fe40003f06270 */
[----:B------:R-:W-:-:S04]  /*0120*/  LOP3.LUT R3, R3, 0xfffffe00, RZ, 0xc0, !PT ;  /* 0xfffffe0003037812 */ /* 0x000fc800078ec0ff */
[----:B------:R-:W-:Y:S02]  /*0130*/  IADD3 R11, R0, -R3, RZ ;  /* 0x80000003000b7210 */ /* 0x000fe40007ffe0ff */
[----:B------:R-:W-:-:S03]  /*0140*/  CS2R R2, SRZ ;  /* 0x0000000000027805 */ /* 0x000fc6000001ff00 */
[----:B--2---:R-:W-:-:S05]  /*0150*/  IMAD.WIDE R8, R11, 0x4, R8 ;  /* 0x000000040b087825 */ /* 0x004fca00078e0208 */
[----:B------:R2:W3:Y:S01]  /*0160*/  @!P0 LDG.E.EL.64 R2, desc[UR4][R8.64] ;  /* 0x0000000408028981 */ /* 0x0004e2000c2e1b00 */
[----:B------:R-:W-:Y:S01]  /*0170*/  CS2R R4, SRZ ;  /* 0x0000000000047805 */ /* 0x000fe2000001ff00 */
[----:B----4-:R-:W-:-:S04]  /*0180*/  IMAD.WIDE R16, R11, 0x4, R16 ;  /* 0x000000040b107825 */ /* 0x010fc800078e0210 */
[----:B-----5:R-:W-:Y:S01]  /*0190*/  IMAD.WIDE R14, R0, 0x4, R14 ;  /* 0x00000004000e7825 */ /* 0x020fe200078e020e */
[----:B------:R3:W4:Y:S03]  /*01a0*/  @!P0 LDG.E.EL.64 R4, desc[UR4][R16.64] ;  /* 0x0000000410048981 */ /* 0x000726000c2e1b00 */
[C---:B0-----:R-:W-:Y:S01]  /*01b0*/  IMAD.WIDE R18, R11.reuse, 0x4, R18 ;  /* 0x000000040b127825 */ /* 0x041fe200078e0212 */
[----:B------:R0:W4:Y:S01]  /*01c0*/  @!P0 LDG.E.64 R6, desc[UR4][R14.64] ;  /* 0x000000040e068981 */ /* 0x000122000c1e1b00 */
[----:B--2---:R-:W-:Y:S02]  /*01d0*/  CS2R R8, SRZ ;  /* 0x0000000000087805 */ /* 0x004fe4000001ff00 */
[----:B-1----:R-:W-:Y:S01]  /*01e0*/  IMAD.WIDE R20, R11, 0x4, R20 ;  /* 0x000000040b147825 */ /* 0x002fe200078e0214 */
[----:B------:R-:W-:-:S03]  /*01f0*/  CS2R R10, SRZ ;  /* 0x00000000000a7805 */ /* 0x000fc6000001ff00 */
[----:B------:R-:W2:Y:S04]  /*0200*/  @!P0 LDG.E.EL.64 R8, desc[UR4][R18.64] ;  /* 0x0000000412088981 */ /* 0x000ea8000c2e1b00 */
[----:B------:R-:W2:Y:S01]  /*0210*/  @!P0 LDG.E.EL.64 R10, desc[UR4][R20.64] ;  /* 0x00000004140a8981 */ /* 0x000ea2000c2e1b00 */
[----:B------:R-:W-:Y:S01]  /*0220*/  CS2R R12, SRZ ;  /* 0x00000000000c7805 */ /* 0x000fe2000001ff00 */
[----:B---3--:R-:W-:-:S05]  /*0230*/  IMAD.WIDE R16, R0, 0x4, R22 ;  /* 0x0000000400107825 */ /* 0x008fca00078e0216 */
[----:B------:R1:W3:Y:S01]  /*0240*/  @!P0 LDG.E.64 R12, desc[UR4][R16.64] ;  /* 0x00000004100c8981 */ /* 0x0002e2000c1e1b00 */
[----:B------:R-:W-:Y:S01]  /*0250*/  FADD R2, R2, 0.0010000000474974513054 ;  /* 0x3a83126f02027421 */ /* 0x000fe20000000000 */
[----:B------:R-:W-:-:S03]  /*0260*/  FADD R3, R3, 0.0010000000474974513054 ;  /* 0x3a83126f03037421 */ /* 0x000fc60000000000 */
[----:B0-----:R-:W0:Y:S08]  /*0270*/  MUFU.SQRT R14, R2 ;  /* 0x00000002000e7308 */ /* 0x001e300000002000 */
[----:B------:R-:W5:Y:S01]  /*0280*/  MUFU.SQRT R15, R3 ;  /* 0x00000003000f7308 */ /* 0x000f620000002000 */
[C---:B0-----:R-:W-:Y:S02]  /*0290*/  FSETP.GT.AND P1, PT, R14.reuse, 8.50705917302346158658e+37, PT ;  /* 0x7e8000000e00780b */ /* 0x041fe40003f24000 */
[----:B------:R-:W-:-:S02]  /*02a0*/  FSETP.GEU.AND P3, PT, R14, 1.175494350822287508e-38, PT ;  /* 0x008000000e00780b */ /* 0x000fc40003f6e000 */
[C---:B-----5:R-:W-:Y:S02]  /*02b0*/  FSETP.GT.AND P2, PT, R15.reuse, 8.50705917302346158658e+37, PT ;  /* 0x7e8000000f00780b */ /* 0x060fe40003f44000 */
[----:B------:R-:W-:-:S07]  /*02c0*/  FSETP.GEU.AND P4, PT, R15, 1.175494350822287508e-38, PT ;  /* 0x008000000f00780b */ /* 0x000fce0003f8e000 */
[----:B------:R-:W-:Y:S01]  /*02d0*/  @P1 FMUL R14, R14, 0.25 ;  /* 0x3e8000000e0e1820 */ /* 0x000fe20000400000 */
[----:B------:R-:W-:-:S03]  /*02e0*/  HFMA2.MMA R2, -RZ, RZ, 1.625, 0 ;  /* 0x3e800000ff027435 */ /* 0x000fc600000001ff */
[----:B------:R-:W-:Y:S01]  /*02f0*/  @!P3 FMUL R14, R14, 16777216 ;  /* 0x4b8000000e0eb820 */ /* 0x000fe20000400000 */
[----:B------:R-:W-:-:S05]  /*0300*/  @P2 FMUL R15, R15, 0.25 ;  /* 0x3e8000000f0f2820 */ /* 0x000fca0000400000 */
[----:B------:R-:W0:Y:S01]  /*0310*/  MUFU.RCP R14, R14 ;  /* 0x0000000e000e7308 */ /* 0x000e220000001000 */
[----:B------:R-:W-:Y:S01]  /*0320*/  @!P4 FMUL R15, R15, 16777216 ;  /* 0x4b8000000f0fc820 */ /* 0x000fe20000400000 */
[----:B------:R-:W-:-:S06]  /*0330*/  FSEL R3, R2, 1, P1 ;  /* 0x3f80000002037808 */ /* 0x000fcc0000800000 */
[----:B------:R-:W5:Y:S01]  /*0340*/  MUFU.RCP R15, R15 ;  /* 0x0000000f000f7308 */ /* 0x000f620000001000 */
[----:B------:R-:W-:Y:S01]  /*0350*/  @!P3 FMUL R3, R3, 16777216 ;  /* 0x4b8000000303b820 */ /* 0x000fe20000400000 */
[----:B-1----:R-:W-:Y:S01]  /*0360*/  FSEL R16, R2, 1, P2 ;  /* 0x3f80000002107808 */ /* 0x002fe20001000000 */
[----:B----4-:R-:W-:Y:S02]  /*0370*/  FADD R4, -R4, R6 ;  /* 0x0000000604047221 */ /* 0x010fe40000000100 */
[----:B0-----:R-:W-:Y:S02]  /*0380*/  FMUL R3, R14, R3 ;  /* 0x000000030e037220 */ /* 0x001fe40000400000 */
[----:B------:R-:W-:Y:S01]  /*0390*/  @!P4 FMUL R16, R16, 16777216 ;  /* 0x4b8000001010c820 */ /* 0x000fe20000400000 */
[----:B------:R-:W-:Y:S01]  /*03a0*/  FADD R5, -R5, R7 ;  /* 0x0000000705057221 */ /* 0x000fe20000000100 */
[----:B------:R-:W-:Y:S02]  /*03b0*/  FMUL R3, R4, R3 ;  /* 0x0000000304037220 */ /* 0x000fe40000400000 */
[----:B-----5:R-:W-:-:S02]  /*03c0*/  FMUL R16, R15, R16 ;  /* 0x000000100f107220 */ /* 0x020fc40000400000 */
[----:B--2---:R-:W-:Y:S02]  /*03d0*/  FFMA R7, R3, R8, R10 ;  /* 0x0000000803077223 */ /* 0x004fe4000000000a */
[----:B------:R-:W-:Y:S02]  /*03e0*/  FMUL R16, R5, R16 ;  /* 0x0000001005107220 */ /* 0x000fe40000400000 */
[----:B------:R-:W-:Y:S02]  /*03f0*/  FADD R3, RZ, -R7 ;  /* 0x80000007ff037221 */ /* 0x000fe40000000000 */
[----:B------:R-:W-:Y:S02]  /*0400*/  FFMA R16, R16, R9, R11 ;  /* 0x0000000910107223 */ /* 0x000fe4000000000b */
[----:B------:R-:W-:Y:S02]  /*0410*/  FMUL R4, R3, 1.4426950216293334961 ;  /* 0x3fb8aa3b03047820 */ /* 0x000fe40000400000 */
[----:B------:R-:W-:-:S04]  /*0420*/  FADD R3, RZ, -R16 ;  /* 0x80000010ff037221 */ /* 0x000fc80000000000 */
[----:B------:R-:W-:Y:S01]  /*0430*/  FMUL R6, R3, 1.4426950216293334961 ;  /* 0x3fb8aa3b03067820 */ /* 0x000fe20000400000 */
[----:B------:R-:W-:-:S04]  /*0440*/  FSETP.GEU.AND P1, PT, R4, -126, PT ;  /* 0xc2fc00000400780b */ /* 0x000fc80003f2e000 */
[----:B------:R-:W-:-:S09]  /*0450*/  FSETP.GEU.AND P2, PT, R6, -126, PT ;  /* 0xc2fc00000600780b */ /* 0x000fd20003f4e000 */
[----:B------:R-:W-:-:S04]  /*0460*/  @!P1 FMUL R4, R4, 0.5 ;  /* 0x3f00000004049820 */ /* 0x000fc80000400000 */
[----:B------:R-:W-:Y:S01]  /*0470*/  @!P2 FMUL R6, R6, 0.5 ;  /* 0x3f0000000606a820 */ /* 0x000fe20000400000 */
[----:B------:R-:W0:Y:S08]  /*0480*/  MUFU.EX2 R3, R4 ;  /* 0x0000000400037308 */ /* 0x000e300000000800 */
[----:B------:R-:W1:Y:S01]  /*0490*/  MUFU.EX2 R5, R6 ;  /* 0x0000000600057308 */ /* 0x000e620000000800 */
[----:B0-----:R-:W-:-:S04]  /*04a0*/  @!P1 FMUL R3, R3, R3 ;  /* 0x0000000303039220 */ /* 0x001fc80000400000 */
[----:B------:R-:W-:Y:S01]  /*04b0*/  FADD R8, R3, 1 ;  /* 0x3f80000003087421 */ /* 0x000fe20000000000 */
[----:B-1----:R-:W-:-:S04]  /*04c0*/  @!P2 FMUL R5, R5, R5 ;  /* 0x000000050505a220 */ /* 0x002fc80000400000 */
[----:B------:R-:W-:Y:S01]  /*04d0*/  FADD R9, R5, 1 ;  /* 0x3f80000005097421 */ /* 0x000fe20000000000 */
[----:B------:R-:W-:Y:S01]  /*04e0*/  FSETP.GT.AND P1, PT, R8, 8.50705917302346158658e+37, PT ;  /* 0x7e8000000800780b */ /* 0x000fe20003f24000 */
[----:B------:R-:W0:Y:S03]  /*04f0*/  LDC.64 R4, c[0x0][0x210] ;  /* 0x00008400ff047b82 */ /* 0x000e260000000a00 */
[----:B------:R-:W-:-:S09]  /*0500*/  FSETP.GT.AND P2, PT, R9, 8.50705917302346158658e+37, PT ;  /* 0x7e8000000900780b */ /* 0x000fd20003f44000 */
[----:B------:R-:W-:-:S04]  /*0510*/  @P1 FMUL R8, R8, 0.25 ;  /* 0x3e80000008081820 */ /* 0x000fc80000400000 */
[----:B------:R-:W-:Y:S02]  /*0520*/  @P2 FMUL R9, R9, 0.25 ;  /* 0x3e80000009092820 */ /* 0x000fe40000400000 */
[----:B------:R-:W1:Y:S08]  /*0530*/  MUFU.RCP R8, R8 ;  /* 0x0000000800087308 */ /* 0x000e700000001000 */
[----:B------:R-:W2:Y:S01]  /*0540*/  MUFU.RCP R9, R9 ;  /* 0x0000000900097308 */ /* 0x000ea20000001000 */
[----:B------:R-:W-:-:S02]  /*0550*/  FSEL R3, R2, 1, P1 ;  /* 0x3f80000002037808 */ /* 0x000fc40000800000 */
[----:B------:R-:W-:-:S03]  /*0560*/  FSEL R2, R2, 1, P2 ;  /* 0x3f80000002027808 */ /* 0x000fc60001000000 */
[----:B-1----:R-:W-:-:S04]  /*0570*/  FMUL R6, R8, R3 ;  /* 0x0000000308067220 */ /* 0x002fc80000400000 */
[----:B---3--:R-:W-:Y:S01]  /*0580*/  FFMA R12, R7, R6, R12 ;  /* 0x00000006070c7223 */ /* 0x008fe2000000000c */
[----:B--2---:R-:W-:Y:S01]  /*0590*/  FMUL R10, R9, R2 ;  /* 0x00000002090a7220 */ /* 0x004fe20000400000 */
[----:B0-----:R-:W-:-:S04]  /*05a0*/  IMAD.WIDE R2, R0, 0x4, R4 ;  /* 0x0000000400027825 */ /* 0x001fc800078e0204 */
[----:B------:R-:W-:Y:S01]  /*05b0*/  FFMA R13, R16, R10, R13 ;  /* 0x0000000a100d7223 */ /* 0x000fe2000000000d */
[----:B------:R-:W-:Y:S06]  /*05c0*/  @P0 EXIT ;  /* 0x000000000000094d */ /* 0x000fec0003800000 */
[----:B------:R-:W-:Y:S01]  /*05d0*/  STG.E.64 desc[UR4][R2.64], R12 ;  /* 0x0000000c02007986 */ /* 0x000fe2000c101b04 */
[----:B------:R-:W-:Y:S05]  /*05e0*/  EXIT ;  /* 0x000000000000794d */ /* 0x000fea0003800000 */
.L_x_0:
[----:B------:R-:W-:-:S00]  /*05f0*/  BRA `(.L_x_0) ;  /* 0xfffffffc00fc7947 */ /* 0x000fc0000383ffff */
[----:B------:R-:W-:-:S00]  /*0600*/  NOP ;  /* 0x0000000000007918 */ /* 0x000fc00000000000 */
[----:B------:R-:W-:-:S00]  /*0610*/  NOP ;  /* 0x0000000000007918 */ /* 0x000fc00000000000 */
[----:B------:R-:W-:-:S00]  /*0620*/  NOP ;  /* 0x0000000000007918 */ /* 0x000fc00000000000 */
[----:B------:R-:W-:-:S00]  /*0630*/  NOP ;  /* 0x0000000000007918 */ /* 0x000fc00000000000 */
[----:B------:R-:W-:-:S00]  /*0640*/  NOP ;  /* 0x0000000000007918 */ /* 0x000fc00000000000 */
[----:B------:R-:W-:-:S00]  /*0650*/  NOP ;  /* 0x0000000000007918 */ /* 0x000fc00000000000 */
[----:B------:R-:W-:-:S00]  /*0660*/  NOP ;  /* 0x0000000000007918 */ /* 0x000fc00000000000 */
[----:B------:R-:W-:-:S00]  /*0670*/  NOP ;  /* 0x0000000000007918 */ /* 0x000fc00000000000 */
.L_x_1:


//--------------------- .nv.global.init           --------------------------
	.section	.nv.global.init,"aw",@progbits
.nv.global.init:
	.type		_$_str,@object
	.size		_$_str,(_$_str_$_2 - _$_str)
_$_str:
        /*0000*/ 	.byte	0x5f, 0x5f, 0x43, 0x55, 0x44, 0x41, 0x5f, 0x46, 0x54, 0x5a, 0x00
	.type		_$_str_$_2,@object
	.size		_$_str_$_2,(.L_1 - _$_str_$_2)
_$_str_$_2:
        /*000b*/ 	.byte	0x5f, 0x5f, 0x43, 0x55, 0x44, 0x41, 0x5f, 0x50, 0x52, 0x45, 0x43, 0x5f, 0x53, 0x51, 0x52, 0x54
        /*001b*/ 	.byte	0x00
.L_1:


//--------------------- .nv.constant0.triton_poi_fused__native_batch_norm_legit_no_training_add_mul_sigmoid_18 --------------------------
	.section	.nv.constant0.triton_poi_fused__native_batch_norm_legit_no_training_add_mul_sigmoid_18,"a",@progbits
	.sectionflags	@""
	.align	4
.nv.constant0.triton_poi_fused__native_batch_norm_legit_no_training_add_mul_sigmoid_18:
	.zero		588
